//
// Generated by NVIDIA NVVM Compiler
//
// Compiler Build ID: CL-36424714
// Cuda compilation tools, release 13.0, V13.0.88
// Based on NVVM 20.0.0
//

.version 9.0
.target sm_100
.address_size 64

	// .globl	_Z29butterflyStepKernelOptimized3P6float2ib
// _ZZ29butterflyStepKernelOptimized3P6float2ibE11shared_data has been demoted

.visible .entry _Z29butterflyStepKernelOptimized3P6float2ib(
	.param .u64 .ptr .align 1 _Z29butterflyStepKernelOptimized3P6float2ib_param_0,
	.param .u32 _Z29butterflyStepKernelOptimized3P6float2ib_param_1,
	.param .u8 _Z29butterflyStepKernelOptimized3P6float2ib_param_2
)
{
	.reg .pred 	%p<3>;
	.reg .b16 	%rs<2>;
	.reg .b32 	%r<12>;
	.reg .b32 	%f<24>;
	.reg .b64 	%rd<7>;
	// demoted variable
	.shared .align 8 .b8 _ZZ29butterflyStepKernelOptimized3P6float2ibE11shared_data[2048];
	ld.param.u64 	%rd1, [_Z29butterflyStepKernelOptimized3P6float2ib_param_0];
	ld.param.u32 	%r4, [_Z29butterflyStepKernelOptimized3P6float2ib_param_1];
	ld.param.s8 	%rs1, [_Z29butterflyStepKernelOptimized3P6float2ib_param_2];
	mov.u32 	%r5, %ctaid.x;
	mov.u32 	%r6, %ntid.x;
	mov.u32 	%r1, %tid.x;
	mad.lo.s32 	%r2, %r5, %r6, %r1;
	shr.u32 	%r7, %r4, 31;
	add.s32 	%r8, %r4, %r7;
	shr.s32 	%r3, %r8, 1;
	setp.ge.s32 	%p1, %r2, %r3;
	@%p1 bra 	$L__BB0_2;
	cvta.to.global.u64 	%rd2, %rd1;
	cvt.rn.f32.s32 	%f1, %r2;
	mul.f32 	%f2, %f1, 0f40C90FDB;
	cvt.rn.f32.s32 	%f3, %r4;
	div.rn.f32 	%f4, %f2, %f3;
	setp.eq.s16 	%p2, %rs1, 0;
	neg.f32 	%f5, %f4;
	selp.f32 	%f6, %f4, %f5, %p2;
	cos.approx.f32 	%f7, %f6;
	sin.approx.f32 	%f8, %f6;
	shl.b32 	%r9, %r1, 3;
	mov.u32 	%r10, _ZZ29butterflyStepKernelOptimized3P6float2ibE11shared_data;
	add.s32 	%r11, %r10, %r9;
	mul.wide.s32 	%rd3, %r2, 8;
	add.s64 	%rd4, %rd2, %rd3;
	ld.global.v2.f32 	{%f9, %f10}, [%rd4];
	st.shared.v2.f32 	[%r11], {%f9, %f10};
	bar.sync 	0;
	ld.shared.v2.f32 	{%f11, %f12}, [%r11];
	mul.wide.s32 	%rd5, %r3, 8;
	add.s64 	%rd6, %rd4, %rd5;
	ld.global.v2.f32 	{%f13, %f14}, [%rd6];
	mul.f32 	%f15, %f7, %f13;
	mul.f32 	%f16, %f8, %f14;
	sub.f32 	%f17, %f15, %f16;
	mul.f32 	%f18, %f7, %f14;
	fma.rn.f32 	%f19, %f8, %f13, %f18;
	add.f32 	%f20, %f11, %f17;
	add.f32 	%f21, %f12, %f19;
	st.global.v2.f32 	[%rd4], {%f20, %f21};
	sub.f32 	%f22, %f11, %f17;
	sub.f32 	%f23, %f12, %f19;
	st.global.v2.f32 	[%rd6], {%f22, %f23};
$L__BB0_2:
	ret;

}


// ===== COMPILED SASS (sm_100) =====

	.target	sm_100

	.elftype	@"ET_EXEC"


//--------------------- .note.nv.tkinfo           --------------------------
	.section	.note.nv.tkinfo,"",@"SHT_NOTE"
	.sectionflags	@"SHF_NOTE_NV_TKINFO"
	.tkinfo
        /*0018*/ 	.word	0x00000002
        /*0030*/ 	.string	""
        /*0030*/ 	.string	"ptxas"
        /*0030*/ 	.string	"Cuda compilation tools, release 13.0, V13.0.88"
        /*0030*/ 	.string	"Build cuda_13.0.r13.0/compiler.36424714_0"
        /*0030*/ 	.string	"-arch sm_100 -m 64 "



//--------------------- .note.nv.cuinfo           --------------------------
	.section	.note.nv.cuinfo,"",@"SHT_NOTE"
	.sectionflags	@"SHF_NOTE_NV_CUINFO"
        /*0018*/ 	.short	0x0002
        /*001a*/ 	.short	0x0064
        /*001c*/ 	.short	0x0082
	.zero		2


//--------------------- .nv.info                  --------------------------
	.section	.nv.info,"",@"SHT_CUDA_INFO"
	.align	4


	//----- nvinfo : EIATTR_REGCOUNT
	.align		4
        /*0000*/ 	.byte	0x04, 0x2f
        /*0002*/ 	.short	(.L_1 - .L_0)
	.align		4
.L_0:
        /*0004*/ 	.word	index@(_Z29butterflyStepKernelOptimized3P6float2ib)
        /*0008*/ 	.word	0x00000013


	//----- nvinfo : EIATTR_FRAME_SIZE
	.align		4
.L_1:
        /*000c*/ 	.byte	0x04, 0x11
        /*000e*/ 	.short	(.L_3 - .L_2)
	.align		4
.L_2:
        /*0010*/ 	.word	index@($__internal_0_$__cuda_sm3x_div_rn_noftz_f32_slowpath)
        /*0014*/ 	.word	0x00000000


	//----- nvinfo : EIATTR_FRAME_SIZE
	.align		4
.L_3:
        /*0018*/ 	.byte	0x04, 0x11
        /*001a*/ 	.short	(.L_5 - .L_4)
	.align		4
.L_4:
        /*001c*/ 	.word	index@(_Z29butterflyStepKernelOptimized3P6float2ib)
        /*0020*/ 	.word	0x00000000


	//----- nvinfo : EIATTR_MIN_STACK_SIZE
	.align		4
.L_5:
        /*0024*/ 	.byte	0x04, 0x12
        /*0026*/ 	.short	(.L_7 - .L_6)
	.align		4
.L_6:
        /*0028*/ 	.word	index@(_Z29butterflyStepKernelOptimized3P6float2ib)
        /*002c*/ 	.word	0x00000000
.L_7:


//--------------------- .nv.compat                --------------------------
	.section	.nv.compat,"",@"SHT_CUDA_COMPAT_INFO"
	.align	4
        /*0000*/ 	.byte	0x02, 0x09, 0x00, 0x00, 0x02, 0x02, 0x01, 0x00, 0x02, 0x05, 0x05, 0x00, 0x03, 0x07, 0x01, 0x01
        /*0010*/ 	.byte	0x02, 0x03, 0x00, 0x00, 0x02, 0x06, 0x01, 0x00, 0x04, 0x0b, 0x08, 0x00, 0x01, 0x00, 0x00, 0x00
        /*0020*/ 	.byte	0x00, 0x00, 0x00, 0x00


//--------------------- .nv.info._Z29butterflyStepKernelOptimized3P6float2ib --------------------------
	.section	.nv.info._Z29butterflyStepKernelOptimized3P6float2ib,"",@"SHT_CUDA_INFO"
	.sectionflags	@""
	.align	4


	//----- nvinfo : EIATTR_CUDA_API_VERSION
	.align		4
        /*0000*/ 	.byte	0x04, 0x37
        /*0002*/ 	.short	(.L_9 - .L_8)
.L_8:
        /*0004*/ 	.word	0x00000082


	//----- nvinfo : EIATTR_KPARAM_INFO
	.align		4
.L_9:
        /*0008*/ 	.byte	0x04, 0x17
        /*000a*/ 	.short	(.L_11 - .L_10)
.L_10:
        /*000c*/ 	.word	0x00000000
        /*0010*/ 	.short	0x0002
        /*0012*/ 	.short	0x000c
        /*0014*/ 	.byte	0x00, 0xf0, 0x05, 0x00


	//----- nvinfo : EIATTR_KPARAM_INFO
	.align		4
.L_11:
        /*0018*/ 	.byte	0x04, 0x17
        /*001a*/ 	.short	(.L_13 - .L_12)
.L_12:
        /*001c*/ 	.word	0x00000000
        /*0020*/ 	.short	0x0001
        /*0022*/ 	.short	0x0008
        /*0024*/ 	.byte	0x00, 0xf0, 0x11, 0x00


	//----- nvinfo : EIATTR_KPARAM_INFO
	.align		4
.L_13:
        /*0028*/ 	.byte	0x04, 0x17
        /*002a*/ 	.short	(.L_15 - .L_14)
.L_14:
        /*002c*/ 	.word	0x00000000
        /*0030*/ 	.short	0x0000
        /*0032*/ 	.short	0x0000
        /*0034*/ 	.byte	0x00, 0xf5, 0x21, 0x00


	//----- nvinfo : EIATTR_SPARSE_MMA_MASK
	.align		4
.L_15:
        /*0038*/ 	.byte	0x03, 0x50
        /*003a*/ 	.short	0x0000


	//----- nvinfo : EIATTR_MAXREG_COUNT
	.align		4
        /*003c*/ 	.byte	0x03, 0x1b
        /*003e*/ 	.short	0x00ff


	//----- nvinfo : EIATTR_NUM_BARRIERS
	.align		4
        /*0040*/ 	.byte	0x02, 0x4c
        /*0042*/ 	.byte	0x01
	.zero		1


	//----- nvinfo : EIATTR_MERCURY_ISA_VERSION
	.align		4
        /*0044*/ 	.byte	0x03, 0x5f
        /*0046*/ 	.short	0x0101


	//----- nvinfo : EIATTR_VRC_CTA_INIT_COUNT
	.align		4
        /*0048*/ 	.byte	0x02, 0x4a
	.zero		1
	.zero		1


	//----- nvinfo : EIATTR_EXIT_INSTR_OFFSETS
	.align		4
        /*004c*/ 	.byte	0x04, 0x1c
        /*004e*/ 	.short	(.L_17 - .L_16)


	//   ....[0]....
.L_16:
        /*0050*/ 	.word	0x00000090


	//   ....[1]....
        /*0054*/ 	.word	0x00000380


	//----- nvinfo : EIATTR_CRS_STACK_SIZE
	.align		4
.L_17:
        /*0058*/ 	.byte	0x04, 0x1e
        /*005a*/ 	.short	(.L_19 - .L_18)
.L_18:
        /*005c*/ 	.word	0x00000000


	//----- nvinfo : EIATTR_CBANK_PARAM_SIZE
	.align		4
.L_19:
        /*0060*/ 	.byte	0x03, 0x19
        /*0062*/ 	.short	0x000d


	//----- nvinfo : EIATTR_PARAM_CBANK
	.align		4
        /*0064*/ 	.byte	0x04, 0x0a
        /*0066*/ 	.short	(.L_21 - .L_20)
	.align		4
.L_20:
        /*0068*/ 	.word	index@(.nv.constant0._Z29butterflyStepKernelOptimized3P6float2ib)
        /*006c*/ 	.short	0x0380
        /*006e*/ 	.short	0x000d


	//----- nvinfo : EIATTR_SW_WAR
	.align		4
.L_21:
        /*0070*/ 	.byte	0x04, 0x36
        /*0072*/ 	.short	(.L_23 - .L_22)
.L_22:
        /*0074*/ 	.word	0x00000008
.L_23:


//--------------------- .nv.callgraph             --------------------------
	.section	.nv.callgraph,"",@"SHT_CUDA_CALLGRAPH"
	.align	4
	.sectionentsize	8
	.align		4
        /*0000*/ 	.word	0x00000000
	.align		4
        /*0004*/ 	.word	0xffffffff
	.align		4
        /*0008*/ 	.word	0x00000000
	.align		4
        /*000c*/ 	.word	0xfffffffe
	.align		4
        /*0010*/ 	.word	0x00000000
	.align		4
        /*0014*/ 	.word	0xfffffffd
	.align		4
        /*0018*/ 	.word	0x00000000
	.align		4
        /*001c*/ 	.word	0xfffffffc


//--------------------- .text._Z29butterflyStepKernelOptimized3P6float2ib --------------------------
	.section	.text._Z29butterflyStepKernelOptimized3P6float2ib,"ax",@progbits
	.align	128
        .global         _Z29butterflyStepKernelOptimized3P6float2ib
        .type           _Z29butterflyStepKernelOptimized3P6float2ib,@function
        .size           _Z29butterflyStepKernelOptimized3P6float2ib,(.L_x_14 - _Z29butterflyStepKernelOptimized3P6float2ib)
        .other          _Z29butterflyStepKernelOptimized3P6float2ib,@"STO_CUDA_ENTRY STV_DEFAULT"
_Z29butterflyStepKernelOptimized3P6float2ib:
.text._Z29butterflyStepKernelOptimized3P6float2ib:
[----:B------:R-:W-:Y:S01]  /*0000*/  LDC R1, c[0x0][0x37c] ;  /* 0x0000df00ff017b82 */ /* 0x000fe20000000800 */
[----:B------:R-:W0:Y:S07]  /*0010*/  S2R R4, SR_TID.X ;  /* 0x0000000000047919 */ /* 0x000e2e0000002100 */
[----:B------:R-:W1:Y:S08]  /*0020*/  LDC R0, c[0x0][0x388] ;  /* 0x0000e200ff007b82 */ /* 0x000e700000000800 */
[----:B------:R-:W0:Y:S08]  /*0030*/  S2UR UR4, SR_CTAID.X ;  /* 0x00000000000479c3 */ /* 0x000e300000002500 */
[----:B------:R-:W0:Y:S01]  /*0040*/  LDC R3, c[0x0][0x360] ;  /* 0x0000d800ff037b82 */ /* 0x000e220000000800 */
[----:B-1----:R-:W-:-:S04]  /*0050*/  LEA.HI R5, R0, R0, RZ, 0x1 ;  /* 0x0000000000057211 */ /* 0x002fc800078f08ff */
[----:B------:R-:W-:Y:S01]  /*0060*/  SHF.R.S32.HI R5, RZ, 0x1, R5 ;  /* 0x00000001ff057819 */ /* 0x000fe20000011405 */
[----:B0-----:R-:W-:-:S05]  /*0070*/  IMAD R2, R3, UR4, R4 ;  /* 0x0000000403027c24 */ /* 0x001fca000f8e0204 */
[----:B------:R-:W-:-:S13]  /*0080*/  ISETP.GE.AND P0, PT, R2, R5, PT ;  /* 0x000000050200720c */ /* 0x000fda0003f06270 */
[----:B------:R-:W-:Y:S05]  /*0090*/  @P0 EXIT ;  /* 0x000000000000094d */ /* 0x000fea0003800000 */
[----:B------:R-:W-:Y:S01]  /*00a0*/  I2FP.F32.S32 R3, R0 ;  /* 0x0000000000037245 */ /* 0x000fe20000201400 */
[----:B------:R-:W0:Y:S01]  /*00b0*/  LDCU.64 UR6, c[0x0][0x358] ;  /* 0x00006b00ff0677ac */ /* 0x000e220008000a00 */
[----:B------:R-:W-:Y:S01]  /*00c0*/  I2FP.F32.S32 R0, R2 ;  /* 0x0000000200007245 */ /* 0x000fe20000201400 */
[----:B------:R-:W-:Y:S01]  /*00d0*/  BSSY.RECONVERGENT B0, `(.L_x_0) ;  /* 0x000000d000007945 */ /* 0x000fe20003800200 */
[----:B------:R-:W1:Y:S03]  /*00e0*/  MUFU.RCP R6, R3 ;  /* 0x0000000300067308 */ /* 0x000e660000001000 */
[----:B------:R-:W-:-:S05]  /*00f0*/  FMUL R0, R0, 6.2831854820251464844 ;  /* 0x40c90fdb00007820 */ /* 0x000fca0000400000 */
[----:B------:R-:W2:Y:S01]  /*0100*/  FCHK P0, R0, R3 ;  /* 0x0000000300007302 */ /* 0x000ea20000000000 */
[----:B-1----:R-:W-:-:S04]  /*0110*/  FFMA R7, -R3, R6, 1 ;  /* 0x3f80000003077423 */ /* 0x002fc80000000106 */
[----:B------:R-:W-:-:S04]  /*0120*/  FFMA R7, R6, R7, R6 ;  /* 0x0000000706077223 */ /* 0x000fc80000000006 */
[----:B------:R-:W-:-:S04]  /*0130*/  FFMA R6, R0, R7, RZ ;  /* 0x0000000700067223 */ /* 0x000fc800000000ff */
[----:B------:R-:W-:-:S04]  /*0140*/  FFMA R8, -R3, R6, R0 ;  /* 0x0000000603087223 */ /* 0x000fc80000000100 */
[----:B------:R-:W-:Y:S01]  /*0150*/  FFMA R8, R7, R8, R6 ;  /* 0x0000000807087223 */ /* 0x000fe20000000006 */
[----:B0-2---:R-:W-:Y:S06]  /*0160*/  @!P0 BRA `(.L_x_1) ;  /* 0x00000000000c8947 */ /* 0x005fec0003800000 */
[----:B------:R-:W-:-:S07]  /*0170*/  MOV R6, 0x190 ;  /* 0x0000019000067802 */ /* 0x000fce0000000f00 */
[----:B------:R-:W-:Y:S05]  /*0180*/  CALL.REL.NOINC `($__internal_0_$__cuda_sm3x_div_rn_noftz_f32_slowpath) ;  /* 0x0000000000807944 */ /* 0x000fea0003c00000 */
[----:B------:R-:W-:-:S07]  /*0190*/  IMAD.MOV.U32 R8, RZ, RZ, R0 ;  /* 0x000000ffff087224 */ /* 0x000fce00078e0000 */
.L_x_1:
[----:B------:R-:W-:Y:S05]  /*01a0*/  BSYNC.RECONVERGENT B0 ;  /* 0x0000000000007941 */ /* 0x000fea0003800200 */
.L_x_0:
[----:B------:R-:W0:Y:S02]  /*01b0*/  LDC.64 R6, c[0x0][0x380] ;  /* 0x0000e000ff067b82 */ /* 0x000e240000000a00 */
[----:B0-----:R-:W-:-:S05]  /*01c0*/  IMAD.WIDE R2, R2, 0x8, R6 ;  /* 0x0000000802027825 */ /* 0x001fca00078e0206 */
[----:B------:R-:W2:Y:S01]  /*01d0*/  LDG.E.64 R10, desc[UR6][R2.64] ;  /* 0x00000006020a7981 */ /* 0x000ea2000c1e1b00 */
[----:B------:R-:W0:Y:S01]  /*01e0*/  S2UR UR5, SR_CgaCtaId ;  /* 0x00000000000579c3 */ /* 0x000e220000008800 */
[----:B------:R-:W-:Y:S02]  /*01f0*/  UMOV UR4, 0x400 ;  /* 0x0000040000047882 */ /* 0x000fe40000000000 */
[----:B0-----:R-:W-:-:S06]  /*0200*/  ULEA UR4, UR5, UR4, 0x18 ;  /* 0x0000000405047291 */ /* 0x001fcc000f8ec0ff */
[----:B------:R-:W-:Y:S01]  /*0210*/  LEA R7, R4, UR4, 0x3 ;  /* 0x0000000404077c11 */ /* 0x000fe2000f8e18ff */
[----:B------:R-:W-:-:S04]  /*0220*/  IMAD.WIDE R4, R5, 0x8, R2 ;  /* 0x0000000805047825 */ /* 0x000fc800078e0202 */
[----:B------:R-:W0:Y:S01]  /*0230*/  LDCU.U8 UR4, c[0x0][0x38c] ;  /* 0x00007180ff0477ac */ /* 0x000e220008000000 */
[----:B--2---:R-:W-:Y:S01]  /*0240*/  STS.64 [R7], R10 ;  /* 0x0000000a07007388 */ /* 0x004fe20000000a00 */
[----:B------:R-:W-:Y:S06]  /*0250*/  BAR.SYNC.DEFER_BLOCKING 0x0 ;  /* 0x0000000000007b1d */ /* 0x000fec0000010000 */
[----:B------:R-:W2:Y:S01]  /*0260*/  LDG.E.64 R14, desc[UR6][R4.64] ;  /* 0x00000006040e7981 */ /* 0x000ea2000c1e1b00 */
[----:B0-----:R-:W-:-:S03]  /*0270*/  UPRMT UR4, UR4, 0x8880, URZ ;  /* 0x0000888004047896 */ /* 0x001fc600080000ff */
[----:B------:R-:W0:Y:S03]  /*0280*/  LDS.64 R12, [R7] ;  /* 0x00000000070c7984 */ /* 0x000e260000000a00 */
[----:B------:R-:W-:-:S04]  /*0290*/  ISETP.NE.AND P0, PT, RZ, UR4, PT ;  /* 0x00000004ff007c0c */ /* 0x000fc8000bf05270 */
[----:B------:R-:W-:-:S05]  /*02a0*/  FSEL R8, R8, -R8, !P0 ;  /* 0x8000000808087208 */ /* 0x000fca0004000000 */
[----:B------:R-:W-:-:S04]  /*02b0*/  FMUL.RZ R16, R8, 0.15915493667125701904 ;  /* 0x3e22f98308107820 */ /* 0x000fc8000040c000 */
[----:B------:R-:W2:Y:S08]  /*02c0*/  MUFU.COS R0, R16 ;  /* 0x0000001000007308 */ /* 0x000eb00000000000 */
[----:B------:R-:W1:Y:S01]  /*02d0*/  MUFU.SIN R6, R16 ;  /* 0x0000001000067308 */ /* 0x000e620000000400 */
[-C--:B--2---:R-:W-:Y:S01]  /*02e0*/  FMUL R9, R0, R15.reuse ;  /* 0x0000000f00097220 */ /* 0x084fe20000400000 */
[----:B-1----:R-:W-:-:S03]  /*02f0*/  FMUL R15, R6, R15 ;  /* 0x0000000f060f7220 */ /* 0x002fc60000400000 */
[-C--:B------:R-:W-:Y:S01]  /*0300*/  FFMA R6, R6, R14.reuse, R9 ;  /* 0x0000000e06067223 */ /* 0x080fe20000000009 */
[----:B------:R-:W-:-:S03]  /*0310*/  FFMA R15, R0, R14, -R15 ;  /* 0x0000000e000f7223 */ /* 0x000fc6000000080f */
[C-C-:B0-----:R-:W-:Y:S01]  /*0320*/  FADD R9, R13.reuse, R6.reuse ;  /* 0x000000060d097221 */ /* 0x141fe20000000000 */
[C-C-:B------:R-:W-:Y:S01]  /*0330*/  FADD R8, R12.reuse, R15.reuse ;  /* 0x0000000f0c087221 */ /* 0x140fe20000000000 */
[----:B------:R-:W-:Y:S01]  /*0340*/  FADD R13, R13, -R6 ;  /* 0x800000060d0d7221 */ /* 0x000fe20000000000 */
[----:B------:R-:W-:-:S03]  /*0350*/  FADD R12, R12, -R15 ;  /* 0x8000000f0c0c7221 */ /* 0x000fc60000000000 */
[----:B------:R-:W-:Y:S04]  /*0360*/  STG.E.64 desc[UR6][R2.64], R8 ;  /* 0x0000000802007986 */ /* 0x000fe8000c101b06 */
[----:B------:R-:W-:Y:S01]  /*0370*/  STG.E.64 desc[UR6][R4.64], R12 ;  /* 0x0000000c04007986 */ /* 0x000fe2000c101b06 */
[----:B------:R-:W-:Y:S05]  /*0380*/  EXIT ;  /* 0x000000000000794d */ /* 0x000fea0003800000 */
        .weak           $__internal_0_$__cuda_sm3x_div_rn_noftz_f32_slowpath
        .type           $__internal_0_$__cuda_sm3x_div_rn_noftz_f32_slowpath,@function
        .size           $__internal_0_$__cuda_sm3x_div_rn_noftz_f32_slowpath,(.L_x_14 - $__internal_0_$__cuda_sm3x_div_rn_noftz_f32_slowpath)
$__internal_0_$__cuda_sm3x_div_rn_noftz_f32_slowpath:
[--C-:B------:R-:W-:Y:S01]  /*0390*/  SHF.R.U32.HI R8, RZ, 0x17, R3.reuse ;  /* 0x00000017ff087819 */ /* 0x100fe20000011603 */
[----:B------:R-:W-:Y:S01]  /*03a0*/  BSSY.RECONVERGENT B1, `(.L_x_2) ;  /* 0x0000064000017945 */ /* 0x000fe20003800200 */
[--C-:B------:R-:W-:Y:S01]  /*03b0*/  SHF.R.U32.HI R7, RZ, 0x17, R0.reuse ;  /* 0x00000017ff077819 */ /* 0x100fe20000011600 */
[----:B------:R-:W-:Y:S01]  /*03c0*/  IMAD.MOV.U32 R10, RZ, RZ, R0 ;  /* 0x000000ffff0a7224 */ /* 0x000fe200078e0000 */
[----:B------:R-:W-:Y:S01]  /*03d0*/  LOP3.LUT R9, R8, 0xff, RZ, 0xc0, !PT ;  /* 0x000000ff08097812 */ /* 0x000fe200078ec0ff */
[----:B------:R-:W-:Y:S01]  /*03e0*/  IMAD.MOV.U32 R11, RZ, RZ, R3 ;  /* 0x000000ffff0b7224 */ /* 0x000fe200078e0003 */
[----:B------:R-:W-:-:S03]  /*03f0*/  LOP3.LUT R8, R7, 0xff, RZ, 0xc0, !PT ;  /* 0x000000ff07087812 */ /* 0x000fc600078ec0ff */
[----:B------:R-:W-:Y:S02]  /*0400*/  VIADD R13, R9, 0xffffffff ;  /* 0xffffffff090d7836 */ /* 0x000fe40000000000 */
[----:B------:R-:W-:-:S03]  /*0410*/  VIADD R12, R8, 0xffffffff ;  /* 0xffffffff080c7836 */ /* 0x000fc60000000000 */
[----:B------:R-:W-:-:S04]  /*0420*/  ISETP.GT.U32.AND P0, PT, R13, 0xfd, PT ;  /* 0x000000fd0d00780c */ /* 0x000fc80003f04070 */
[----:B------:R-:W-:-:S13]  /*0430*/  ISETP.GT.U32.OR P0, PT, R12, 0xfd, P0 ;  /* 0x000000fd0c00780c */ /* 0x000fda0000704470 */
[----:B------:R-:W-:Y:S01]  /*0440*/  @!P0 IMAD.MOV.U32 R7, RZ, RZ, RZ ;  /* 0x000000ffff078224 */ /* 0x000fe200078e00ff */
[----:B------:R-:W-:Y:S06]  /*0450*/  @!P0 BRA `(.L_x_3) ;  /* 0x00000000005c8947 */ /* 0x000fec0003800000 */
[----:B------:R-:W-:Y:S02]  /*0460*/  FSETP.GTU.FTZ.AND P0, PT, |R0|, +INF , PT ;  /* 0x7f8000000000780b */ /* 0x000fe40003f1c200 */
[----:B------:R-:W-:-:S04]  /*0470*/  FSETP.GTU.FTZ.AND P1, PT, |R3|, +INF , PT ;  /* 0x7f8000000300780b */ /* 0x000fc80003f3c200 */
[----:B------:R-:W-:-:S13]  /*0480*/  PLOP3.LUT P0, PT, P0, P1, PT, 0xf8, 0x8f ;  /* 0x00000000008f781c */ /* 0x000fda0000703f70 */
[----:B------:R-:W-:Y:S05]  /*0490*/  @P0 BRA `(.L_x_4) ;  /* 0x00000004004c0947 */ /* 0x000fea0003800000 */
[----:B------:R-:W-:-:S13]  /*04a0*/  LOP3.LUT P0, RZ, R11, 0x7fffffff, R10, 0xc8, !PT ;  /* 0x7fffffff0bff7812 */ /* 0x000fda000780c80a */
[----:B------:R-:W-:Y:S05]  /*04b0*/  @!P0 BRA `(.L_x_5) ;  /* 0x00000004003c8947 */ /* 0x000fea0003800000 */
[C---:B------:R-:W-:Y:S02]  /*04c0*/  FSETP.NEU.FTZ.AND P2, PT, |R0|.reuse, +INF , PT ;  /* 0x7f8000000000780b */ /* 0x040fe40003f5d200 */
[----:B------:R-:W-:Y:S02]  /*04d0*/  FSETP.NEU.FTZ.AND P1, PT, |R3|, +INF , PT ;  /* 0x7f8000000300780b */ /* 0x000fe40003f3d200 */
[----:B------:R-:W-:-:S11]  /*04e0*/  FSETP.NEU.FTZ.AND P0, PT, |R0|, +INF , PT ;  /* 0x7f8000000000780b */ /* 0x000fd60003f1d200 */
[----:B------:R-:W-:Y:S05]  /*04f0*/  @!P1 BRA !P2, `(.L_x_5) ;  /* 0x00000004002c9947 */ /* 0x000fea0005000000 */
[----:B------:R-:W-:-:S04]  /*0500*/  LOP3.LUT P2, RZ, R10, 0x7fffffff, RZ, 0xc0, !PT ;  /* 0x7fffffff0aff7812 */ /* 0x000fc8000784c0ff */
[----:B------:R-:W-:-:S13]  /*0510*/  PLOP3.LUT P1, PT, P1, P2, PT, 0x2f, 0xf2 ;  /* 0x0000000000f2781c */ /* 0x000fda0000f24577 */
[----:B------:R-:W-:Y:S05]  /*0520*/  @P1 BRA `(.L_x_6) ;  /* 0x0000000400181947 */ /* 0x000fea0003800000 */
[----:B------:R-:W-:-:S04]  /*0530*/  LOP3.LUT P1, RZ, R11, 0x7fffffff, RZ, 0xc0, !PT ;  /* 0x7fffffff0bff7812 */ /* 0x000fc8000782c0ff */
[----:B------:R-:W-:-:S13]  /*0540*/  PLOP3.LUT P0, PT, P0, P1, PT, 0x2f, 0xf2 ;  /* 0x0000000000f2781c */ /* 0x000fda0000702577 */
[----:B------:R-:W-:Y:S05]  /*0550*/  @P0 BRA `(.L_x_7) ;  /* 0x0000000400000947 */ /* 0x000fea0003800000 */
[----:B------:R-:W-:Y:S02]  /*0560*/  ISETP.GE.AND P0, PT, R12, RZ, PT ;  /* 0x000000ff0c00720c */ /* 0x000fe40003f06270 */
[----:B------:R-:W-:-:S11]  /*0570*/  ISETP.GE.AND P1, PT, R13, RZ, PT ;  /* 0x000000ff0d00720c */ /* 0x000fd60003f26270 */
[----:B------:R-:W-:Y:S02]  /*0580*/  @P0 IMAD.MOV.U32 R7, RZ, RZ, RZ ;  /* 0x000000ffff070224 */ /* 0x000fe400078e00ff */
[----:B------:R-:W-:Y:S01]  /*0590*/  @!P0 FFMA R10, R0, 1.84467440737095516160e+19, RZ ;  /* 0x5f800000000a8823 */ /* 0x000fe200000000ff */
[----:B------:R-:W-:Y:S02]  /*05a0*/  @!P0 IMAD.MOV.U32 R7, RZ, RZ, -0x40 ;  /* 0xffffffc0ff078424 */ /* 0x000fe400078e00ff */
[----:B------:R-:W-:Y:S02]  /*05b0*/  @!P1 FFMA R11, R3, 1.84467440737095516160e+19, RZ ;  /* 0x5f800000030b9823 */ /* 0x000fe400000000ff */
[----:B------:R-:W-:-:S07]  /*05c0*/  @!P1 VIADD R7, R7, 0x40 ;  /* 0x0000004007079836 */ /* 0x000fce0000000000 */
.L_x_3:
[----:B------:R-:W-:Y:S01]  /*05d0*/  LEA R0, R9, 0xc0800000, 0x17 ;  /* 0xc080000009007811 */ /* 0x000fe200078eb8ff */
[----:B------:R-:W-:Y:S01]  /*05e0*/  VIADD R8, R8, 0xffffff81 ;  /* 0xffffff8108087836 */ /* 0x000fe20000000000 */
[----:B------:R-:W-:Y:S03]  /*05f0*/  BSSY.RECONVERGENT B2, `(.L_x_8) ;  /* 0x0000035000027945 */ /* 0x000fe60003800200 */
[----:B------:R-:W-:Y:S02]  /*0600*/  IMAD.IADD R11, R11, 0x1, -R0 ;  /* 0x000000010b0b7824 */ /* 0x000fe400078e0a00 */
[C---:B------:R-:W-:Y:S01]  /*0610*/  IMAD R0, R8.reuse, -0x800000, R10 ;  /* 0xff80000008007824 */ /* 0x040fe200078e020a */
[----:B------:R-:W-:Y:S01]  /*0620*/  IADD3 R8, PT, PT, R8, 0x7f, -R9 ;  /* 0x0000007f08087810 */ /* 0x000fe20007ffe809 */
[----:B------:R-:W0:Y:S01]  /*0630*/  MUFU.RCP R3, R11 ;  /* 0x0000000b00037308 */ /* 0x000e220000001000 */
[----:B------:R-:W-:-:S03]  /*0640*/  FADD.FTZ R13, -R11, -RZ ;  /* 0x800000ff0b0d7221 */ /* 0x000fc60000010100 */
[----:B------:R-:W-:Y:S02]  /*0650*/  IMAD.IADD R8, R8, 0x1, R7 ;  /* 0x0000000108087824 */ /* 0x000fe400078e0207 */
[----:B0-----:R-:W-:-:S04]  /*0660*/  FFMA R12, R3, R13, 1 ;  /* 0x3f800000030c7423 */ /* 0x001fc8000000000d */
[----:B------:R-:W-:-:S04]  /*0670*/  FFMA R12, R3, R12, R3 ;  /* 0x0000000c030c7223 */ /* 0x000fc80000000003 */
[----:B------:R-:W-:-:S04]  /*0680*/  FFMA R3, R0, R12, RZ ;  /* 0x0000000c00037223 */ /* 0x000fc800000000ff */
[----:B------:R-:W-:-:S04]  /*0690*/  FFMA R10, R13, R3, R0 ;  /* 0x000000030d0a7223 */ /* 0x000fc80000000000 */
[----:B------:R-:W-:-:S04]  /*06a0*/  FFMA R15, R12, R10, R3 ;  /* 0x0000000a0c0f7223 */ /* 0x000fc80000000003 */
[----:B------:R-:W-:-:S04]  /*06b0*/  FFMA R10, R13, R15, R0 ;  /* 0x0000000f0d0a7223 */ /* 0x000fc80000000000 */
[----:B------:R-:W-:-:S05]  /*06c0*/  FFMA R0, R12, R10, R15 ;  /* 0x0000000a0c007223 */ /* 0x000fca000000000f */
[----:B------:R-:W-:-:S04]  /*06d0*/  SHF.R.U32.HI R3, RZ, 0x17, R0 ;  /* 0x00000017ff037819 */ /* 0x000fc80000011600 */
[----:B------:R-:W-:-:S05]  /*06e0*/  LOP3.LUT R3, R3, 0xff, RZ, 0xc0, !PT ;  /* 0x000000ff03037812 */ /* 0x000fca00078ec0ff */
[----:B------:R-:W-:-:S04]  /*06f0*/  IMAD.IADD R9, R3, 0x1, R8 ;  /* 0x0000000103097824 */ /* 0x000fc800078e0208 */
[----:B------:R-:W-:-:S05]  /*0700*/  VIADD R3, R9, 0xffffffff ;  /* 0xffffffff09037836 */ /* 0x000fca0000000000 */
[----:B------:R-:W-:-:S13]  /*0710*/  ISETP.GE.U32.AND P0, PT, R3, 0xfe, PT ;  /* 0x000000fe0300780c */ /* 0x000fda0003f06070 */
[----:B------:R-:W-:Y:S05]  /*0720*/  @!P0 BRA `(.L_x_9) ;  /* 0x0000000000808947 */ /* 0x000fea0003800000 */
[----:B------:R-:W-:-:S13]  /*0730*/  ISETP.GT.AND P0, PT, R9, 0xfe, PT ;  /* 0x000000fe0900780c */ /* 0x000fda0003f04270 */
[----:B------:R-:W-:Y:S05]  /*0740*/  @P0 BRA `(.L_x_10) ;  /* 0x00000000006c0947 */ /* 0x000fea0003800000 */
[----:B------:R-:W-:-:S13]  /*0750*/  ISETP.GE.AND P0, PT, R9, 0x1, PT ;  /* 0x000000010900780c */ /* 0x000fda0003f06270 */
[----:B------:R-:W-:Y:S05]  /*0760*/  @P0 BRA `(.L_x_11) ;  /* 0x0000000000740947 */ /* 0x000fea0003800000 */
[----:B------:R-:W-:Y:S02]  /*0770*/  ISETP.GE.AND P0, PT, R9, -0x18, PT ;  /* 0xffffffe80900780c */ /* 0x000fe40003f06270 */
[----:B------:R-:W-:-:S11]  /*0780*/  LOP3.LUT R0, R0, 0x80000000, RZ, 0xc0, !PT ;  /* 0x8000000000007812 */ /* 0x000fd600078ec0ff */
[----:B------:R-:W-:Y:S05]  /*0790*/  @!P0 BRA `(.L_x_11) ;  /* 0x0000000000688947 */ /* 0x000fea0003800000 */
[CCC-:B------:R-:W-:Y:S01]  /*07a0*/  FFMA.RZ R3, R12.reuse, R10.reuse, R15.reuse ;  /* 0x0000000a0c037223 */ /* 0x1c0fe2000000c00f */
[CCC-:B------:R-:W-:Y:S01]  /*07b0*/  FFMA.RM R8, R12.reuse, R10.reuse, R15.reuse ;  /* 0x0000000a0c087223 */ /* 0x1c0fe2000000400f */
[C---:B------:R-:W-:Y:S02]  /*07c0*/  ISETP.NE.AND P2, PT, R9.reuse, RZ, PT ;  /* 0x000000ff0900720c */ /* 0x040fe40003f45270 */
[----:B------:R-:W-:Y:S02]  /*07d0*/  ISETP.NE.AND P1, PT, R9, RZ, PT ;  /* 0x000000ff0900720c */ /* 0x000fe40003f25270 */
[----:B------:R-:W-:Y:S01]  /*07e0*/  LOP3.LUT R7, R3, 0x7fffff, RZ, 0xc0, !PT ;  /* 0x007fffff03077812 */ /* 0x000fe200078ec0ff */
[----:B------:R-:W-:Y:S01]  /*07f0*/  FFMA.RP R3, R12, R10, R15 ;  /* 0x0000000a0c037223 */ /* 0x000fe2000000800f */
[----:B------:R-:W-:Y:S02]  /*0800*/  VIADD R10, R9, 0x20 ;  /* 0x00000020090a7836 */ /* 0x000fe40000000000 */
[----:B------:R-:W-:Y:S01]  /*0810*/  LOP3.LUT R7, R7, 0x800000, RZ, 0xfc, !PT ;  /* 0x0080000007077812 */ /* 0x000fe200078efcff */
[----:B------:R-:W-:Y:S01]  /*0820*/  IMAD.MOV R9, RZ, RZ, -R9 ;  /* 0x000000ffff097224 */ /* 0x000fe200078e0a09 */
[----:B------:R-:W-:-:S02]  /*0830*/  FSETP.NEU.FTZ.AND P0, PT, R3, R8, PT ;  /* 0x000000080300720b */ /* 0x000fc40003f1d000 */
[----:B------:R-:W-:Y:S02]  /*0840*/  SHF.L.U32 R10, R7, R10, RZ ;  /* 0x0000000a070a7219 */ /* 0x000fe400000006ff */
[----:B------:R-:W-:Y:S02]  /*0850*/  SEL R8, R9, RZ, P2 ;  /* 0x000000ff09087207 */ /* 0x000fe40001000000 */
[----:B------:R-:W-:Y:S02]  /*0860*/  ISETP.NE.AND P1, PT, R10, RZ, P1 ;  /* 0x000000ff0a00720c */ /* 0x000fe40000f25270 */
[----:B------:R-:W-:Y:S02]  /*0870*/  SHF.R.U32.HI R8, RZ, R8, R7 ;  /* 0x00000008ff087219 */ /* 0x000fe40000011607 */
[----:B------:R-:W-:Y:S02]  /*0880*/  PLOP3.LUT P0, PT, P0, P1, PT, 0xf8, 0x8f ;  /* 0x00000000008f781c */ /* 0x000fe40000703f70 */
[----:B------:R-:W-:-:S02]  /*0890*/  SHF.R.U32.HI R10, RZ, 0x1, R8 ;  /* 0x00000001ff0a7819 */ /* 0x000fc40000011608 */
[----:B------:R-:W-:-:S04]  /*08a0*/  SEL R3, RZ, 0x1, !P0 ;  /* 0x00000001ff037807 */ /* 0x000fc80004000000 */
[----:B------:R-:W-:-:S04]  /*08b0*/  LOP3.LUT R3, R3, 0x1, R10, 0xf8, !PT ;  /* 0x0000000103037812 */ /* 0x000fc800078ef80a */
[----:B------:R-:W-:-:S05]  /*08c0*/  LOP3.LUT R3, R3, R8, RZ, 0xc0, !PT ;  /* 0x0000000803037212 */ /* 0x000fca00078ec0ff */
[----:B------:R-:W-:-:S05]  /*08d0*/  IMAD.IADD R3, R10, 0x1, R3 ;  /* 0x000000010a037824 */ /* 0x000fca00078e0203 */
[----:B------:R-:W-:Y:S01]  /*08e0*/  LOP3.LUT R0, R3, R0, RZ, 0xfc, !PT ;  /* 0x0000000003007212 */ /* 0x000fe200078efcff */
[----:B------:R-:W-:Y:S06]  /*08f0*/  BRA `(.L_x_11) ;  /* 0x0000000000107947 */ /* 0x000fec0003800000 */
.L_x_10:
[----:B------:R-:W-:-:S04]  /*0900*/  LOP3.LUT R0, R0, 0x80000000, RZ, 0xc0, !PT ;  /* 0x8000000000007812 */ /* 0x000fc800078ec0ff */
[----:B------:R-:W-:Y:S01]  /*0910*/  LOP3.LUT R0, R0, 0x7f800000, RZ, 0xfc, !PT ;  /* 0x7f80000000007812 */ /* 0x000fe200078efcff */
[----:B------:R-:W-:Y:S06]  /*0920*/  BRA `(.L_x_11) ;  /* 0x0000000000047947 */ /* 0x000fec0003800000 */
.L_x_9:
[----:B------:R-:W-:-:S07]  /*0930*/  IMAD R0, R8, 0x800000, R0 ;  /* 0x0080000008007824 */ /* 0x000fce00078e0200 */
.L_x_11:
[----:B------:R-:W-:Y:S05]  /*0940*/  BSYNC.RECONVERGENT B2 ;  /* 0x0000000000027941 */ /* 0x000fea0003800200 */
.L_x_8:
[----:B------:R-:W-:Y:S05]  /*0950*/  BRA `(.L_x_12) ;  /* 0x0000000000207947 */ /* 0x000fea0003800000 */
.L_x_7:
[----:B------:R-:W-:-:S04]  /*0960*/  LOP3.LUT R0, R11, 0x80000000, R10, 0x48, !PT ;  /* 0x800000000b007812 */ /* 0x000fc800078e480a */
[----:B------:R-:W-:Y:S01]  /*0970*/  LOP3.LUT R0, R0, 0x7f800000, RZ, 0xfc, !PT ;  /* 0x7f80000000007812 */ /* 0x000fe200078efcff */
[----:B------:R-:W-:Y:S06]  /*0980*/  BRA `(.L_x_12) ;  /* 0x0000000000147947 */ /* 0x000fec0003800000 */
.L_x_6:
[----:B------:R-:W-:Y:S01]  /*0990*/  LOP3.LUT R0, R11, 0x80000000, R10, 0x48, !PT ;  /* 0x800000000b007812 */ /* 0x000fe200078e480a */
[----:B------:R-:W-:Y:S06]  /*09a0*/  BRA `(.L_x_12) ;  /* 0x00000000000c7947 */ /* 0x000fec0003800000 */
.L_x_5:
[----:B------:R-:W0:Y:S01]  /*09b0*/  MUFU.RSQ R0, -QNAN ;  /* 0xffc0000000007908 */ /* 0x000e220000001400 */
[----:B------:R-:W-:Y:S05]  /*09c0*/  BRA `(.L_x_12) ;  /* 0x0000000000047947 */ /* 0x000fea0003800000 */
.L_x_4:
[----:B------:R-:W-:-:S07]  /*09d0*/  FADD.FTZ R0, R0, R3 ;  /* 0x0000000300007221 */ /* 0x000fce0000010000 */
.L_x_12:
[----:B------:R-:W-:Y:S05]  /*09e0*/  BSYNC.RECONVERGENT B1 ;  /* 0x0000000000017941 */ /* 0x000fea0003800200 */
.L_x_2:
[----:B------:R-:W-:-:S04]  /*09f0*/  IMAD.MOV.U32 R7, RZ, RZ, 0x0 ;  /* 0x00000000ff077424 */ /* 0x000fc800078e00ff */
[----:B0-----:R-:W-:Y:S05]  /*0a00*/  RET.REL.NODEC R6 `(_Z29butterflyStepKernelOptimized3P6float2ib) ;  /* 0xfffffff4067c7950 */ /* 0x001fea0003c3ffff */
.L_x_13:
[----:B------:R-:W-:-:S00]  /*0a10*/  BRA `(.L_x_13) ;  /* 0xfffffffc00fc7947 */ /* 0x000fc0000383ffff */
[----:B------:R-:W-:-:S00]  /*0a20*/  NOP ;  /* 0x0000000000007918 */ /* 0x000fc00000000000 */
        /* <DEDUP_REMOVED lines=13> */
.L_x_14:


//--------------------- .nv.shared._Z29butterflyStepKernelOptimized3P6float2ib --------------------------
	.section	.nv.shared._Z29butterflyStepKernelOptimized3P6float2ib,"aw",@nobits
	.sectionflags	@""
	.align	8
.nv.shared._Z29butterflyStepKernelOptimized3P6float2ib:
	.zero		3072


//--------------------- .nv.shared.reserved.0     --------------------------
	.section	.nv.shared.reserved.0,"aw",@nobits
	.weak		__nv_reservedSMEM_offset_0_alias
	.size		__nv_reservedSMEM_offset_0_alias, 0, 64
	.other		__nv_reservedSMEM_offset_0_alias,@"STO_CUDA_RESERVED_SHARED STV_DEFAULT"
__nv_reservedSMEM_offset_0_alias:
	.zero		0
	.zero		64


//--------------------- .nv.constant0._Z29butterflyStepKernelOptimized3P6float2ib --------------------------
	.section	.nv.constant0._Z29butterflyStepKernelOptimized3P6float2ib,"a",@progbits
	.sectionflags	@""
	.align	4
.nv.constant0._Z29butterflyStepKernelOptimized3P6float2ib:
	.zero		909


//--------------------- SYMBOLS --------------------------

	.type		.nv.reservedSmem.offset0,@object
	.size		.nv.reservedSmem.offset0,0x4
	.type		.nv.reservedSmem.cap,@object
	.size		.nv.reservedSmem.cap,0x4
